	.headerflags	@"EF_CUDA_TEXMODE_UNIFIED EF_CUDA_64BIT_ADDRESS EF_CUDA_ACCELERATORS EF_CUDA_SM90 EF_CUDA_VIRTUAL_SM(EF_CUDA_SM90)"
	.elftype	@"ET_EXEC"


//--------------------- .nv.info                  --------------------------
	.section	.nv.info,"",@"SHT_CUDA_INFO"
	.align	4


	//----- nvinfo : EIATTR_REGCOUNT
	.align		4
        /*0000*/ 	.byte	0x04, 0x2f
        /*0002*/ 	.short	(.L_1 - .L_0)
	.align		4
.L_0:
        /*0004*/ 	.word	index@(triton_poi_fused_relu_threshold_backward_7)
        /*0008*/ 	.word	0x00000020


	//----- nvinfo : EIATTR_MIN_STACK_SIZE
	.align		4
.L_1:
        /*000c*/ 	.byte	0x04, 0x12
        /*000e*/ 	.short	(.L_3 - .L_2)
	.align		4
.L_2:
        /*0010*/ 	.word	index@(triton_poi_fused_relu_threshold_backward_7)
        /*0014*/ 	.word	0x00000000


	//----- nvinfo : EIATTR_FRAME_SIZE
	.align		4
.L_3:
        /*0018*/ 	.byte	0x04, 0x11
        /*001a*/ 	.short	(.L_5 - .L_4)
	.align		4
.L_4:
        /*001c*/ 	.word	index@(triton_poi_fused_relu_threshold_backward_7)
        /*0020*/ 	.word	0x00000000


	//----- nvinfo : EIATTR_MIN_STACK_SIZE
	.align		4
.L_5:
        /*0024*/ 	.byte	0x04, 0x12
        /*0026*/ 	.short	(.L_7 - .L_6)
	.align		4
.L_6:
        /*0028*/ 	.word	index@(triton_poi_fused_relu_threshold_backward_7)
        /*002c*/ 	.word	0x00000000
.L_7:


//--------------------- .nv.info.triton_poi_fused_relu_threshold_backward_7 --------------------------
	.section	.nv.info.triton_poi_fused_relu_threshold_backward_7,"",@"SHT_CUDA_INFO"
	.sectionflags	@""
	.align	4


	//----- nvinfo : EIATTR_CUDA_API_VERSION
	.align		4
        /*0000*/ 	.byte	0x04, 0x37
        /*0002*/ 	.short	(.L_9 - .L_8)
.L_8:
        /*0004*/ 	.word	0x0000007c


	//----- nvinfo : EIATTR_KPARAM_INFO
	.align		4
.L_9:
        /*0008*/ 	.byte	0x04, 0x17
        /*000a*/ 	.short	(.L_11 - .L_10)
.L_10:
        /*000c*/ 	.word	0x00000000
        /*0010*/ 	.short	0x0004
        /*0012*/ 	.short	0x001c
        /*0014*/ 	.byte	0x00, 0xf0, 0x11, 0x00


	//----- nvinfo : EIATTR_KPARAM_INFO
	.align		4
.L_11:
        /*0018*/ 	.byte	0x04, 0x17
        /*001a*/ 	.short	(.L_13 - .L_12)
.L_12:
        /*001c*/ 	.word	0x00000000
        /*0020*/ 	.short	0x0003
        /*0022*/ 	.short	0x0018
        /*0024*/ 	.byte	0x00, 0xf0, 0x11, 0x00


	//----- nvinfo : EIATTR_KPARAM_INFO
	.align		4
.L_13:
        /*0028*/ 	.byte	0x04, 0x17
        /*002a*/ 	.short	(.L_15 - .L_14)
.L_14:
        /*002c*/ 	.word	0x00000000
        /*0030*/ 	.short	0x0002
        /*0032*/ 	.short	0x0010
        /*0034*/ 	.byte	0x00, 0xf4, 0x21, 0x00


	//----- nvinfo : EIATTR_KPARAM_INFO
	.align		4
.L_15:
        /*0038*/ 	.byte	0x04, 0x17
        /*003a*/ 	.short	(.L_17 - .L_16)
.L_16:
        /*003c*/ 	.word	0x00000000
        /*0040*/ 	.short	0x0001
        /*0042*/ 	.short	0x0008
        /*0044*/ 	.byte	0x00, 0xf4, 0x21, 0x00


	//----- nvinfo : EIATTR_KPARAM_INFO
	.align		4
.L_17:
        /*0048*/ 	.byte	0x04, 0x17
        /*004a*/ 	.short	(.L_19 - .L_18)
.L_18:
        /*004c*/ 	.word	0x00000000
        /*0050*/ 	.short	0x0000
        /*0052*/ 	.short	0x0000
        /*0054*/ 	.byte	0x00, 0xf4, 0x21, 0x00


	//----- nvinfo : EIATTR_SPARSE_MMA_MASK
	.align		4
.L_19:
        /*0058*/ 	.byte	0x03, 0x50
        /*005a*/ 	.short	0x0000


	//----- nvinfo : EIATTR_MAXREG_COUNT
	.align		4
        /*005c*/ 	.byte	0x03, 0x1b
        /*005e*/ 	.short	0x00ff


	//----- nvinfo : EIATTR_EXIT_INSTR_OFFSETS
	.align		4
        /*0060*/ 	.byte	0x04, 0x1c
        /*0062*/ 	.short	(.L_21 - .L_20)


	//   ....[0]....
.L_20:
        /*0064*/ 	.word	0x00000f60


	//----- nvinfo : EIATTR_REQNTID
	.align		4
.L_21:
        /*0068*/ 	.byte	0x04, 0x10
        /*006a*/ 	.short	(.L_23 - .L_22)
.L_22:
        /*006c*/ 	.word	0x00000100
        /*0070*/ 	.word	0x00000001
        /*0074*/ 	.word	0x00000001


	//----- nvinfo : EIATTR_CBANK_PARAM_SIZE
	.align		4
.L_23:
        /*0078*/ 	.byte	0x03, 0x19
        /*007a*/ 	.short	0x0020


	//----- nvinfo : EIATTR_PARAM_CBANK
	.align		4
        /*007c*/ 	.byte	0x04, 0x0a
        /*007e*/ 	.short	(.L_25 - .L_24)
	.align		4
.L_24:
        /*0080*/ 	.word	index@(.nv.constant0.triton_poi_fused_relu_threshold_backward_7)
        /*0084*/ 	.short	0x0210
        /*0086*/ 	.short	0x0020


	//----- nvinfo : EIATTR_SW_WAR
	.align		4
.L_25:
        /*0088*/ 	.byte	0x04, 0x36
        /*008a*/ 	.short	(.L_27 - .L_26)
.L_26:
        /*008c*/ 	.word	0x00000008
.L_27:


//--------------------- .nv.callgraph             --------------------------
	.section	.nv.callgraph,"",@"SHT_CUDA_CALLGRAPH"
	.align	4
	.sectionentsize	8
	.align		4
        /*0000*/ 	.word	0x00000000
	.align		4
        /*0004*/ 	.word	0xffffffff
	.align		4
        /*0008*/ 	.word	0x00000000
	.align		4
        /*000c*/ 	.word	0xfffffffe
	.align		4
        /*0010*/ 	.word	0x00000000
	.align		4
        /*0014*/ 	.word	0xfffffffd
	.align		4
        /*0018*/ 	.word	0x00000000
	.align		4
        /*001c*/ 	.word	0xfffffffc


//--------------------- .text.triton_poi_fused_relu_threshold_backward_7 --------------------------
	.section	.text.triton_poi_fused_relu_threshold_backward_7,"ax",@progbits
	.sectionflags	@"SHF_BARRIERS=1"
	.align	128
        .global         triton_poi_fused_relu_threshold_backward_7
        .type           triton_poi_fused_relu_threshold_backward_7,@function
        .size           triton_poi_fused_relu_threshold_backward_7,(.L_x_1 - triton_poi_fused_relu_threshold_backward_7)
        .other          triton_poi_fused_relu_threshold_backward_7,@"STO_CUDA_ENTRY STV_DEFAULT"
triton_poi_fused_relu_threshold_backward_7:
.text.triton_poi_fused_relu_threshold_backward_7:
[----:B------:R-:W-:Y:S01]  /*0000*/  LDC R1, c[0x0][0x28] ;  /* 0x00000a00ff017b82 */ /* 0x000fe20000000800 */
[----:B------:R-:W1:Y:S07]  /*0010*/  S2R R6, SR_CTAID.Y ;  /* 0x0000000000067919 */ /* 0x000e6e0000002600 */
[----:B------:R-:W2:Y:S01]  /*0020*/  LDC.64 R16, c[0x0][0x210] ;  /* 0x00008400ff107b82 */ /* 0x000ea20000000a00 */
[----:B------:R-:W-:Y:S01]  /*0030*/  ULDC.64 UR6, c[0x0][0x208] ;  /* 0x0000820000067ab9 */ /* 0x000fe20000000a00 */
[----:B------:R-:W3:Y:S01]  /*0040*/  S2R R3, SR_TID.X ;  /* 0x0000000000037919 */ /* 0x000ee20000002100 */
[----:B------:R-:W4:Y:S01]  /*0050*/  S2R R4, SR_CTAID.X ;  /* 0x0000000000047919 */ /* 0x000f220000002500 */
[----:B-1----:R-:W-:Y:S01]  /*0060*/  IMAD.SHL.U32 R22, R6, 0x40, RZ ;  /* 0x0000004006167824 */ /* 0x002fe200078e00ff */
[----:B------:R-:W-:Y:S01]  /*0070*/  SHF.R.S32.HI R20, RZ, 0x19, R6 ;  /* 0x00000019ff147819 */ /* 0x000fe20000011406 */
[----:B---3--:R-:W-:Y:S01]  /*0080*/  IMAD.SHL.U32 R19, R3, 0x10, RZ ;  /* 0x0000001003137824 */ /* 0x008fe200078e00ff */
[----:B------:R-:W-:-:S04]  /*0090*/  SHF.R.U32.HI R21, RZ, 0x2, R3 ;  /* 0x00000002ff157819 */ /* 0x000fc80000011603 */
[----:B------:R-:W-:Y:S02]  /*00a0*/  LOP3.LUT R19, R22, 0x30, R19, 0xf8, !PT ;  /* 0x0000003016137812 */ /* 0x000fe400078ef813 */
[----:B------:R-:W-:Y:S02]  /*00b0*/  SGXT.U32 R21, R21, 0x6 ;  /* 0x000000061515781a */ /* 0x000fe40000000000 */
[----:B------:R-:W-:-:S04]  /*00c0*/  SHF.R.S32.HI R0, RZ, 0x1f, R19 ;  /* 0x0000001fff007819 */ /* 0x000fc80000011413 */
[----:B------:R-:W-:Y:S01]  /*00d0*/  LEA.HI R2, R0, R19, RZ, 0xb ;  /* 0x0000001300027211 */ /* 0x000fe200078f58ff */
[----:B----4-:R-:W-:-:S04]  /*00e0*/  IMAD.SHL.U32 R0, R4, 0x40, RZ ;  /* 0x0000004004007824 */ /* 0x010fc800078e00ff */
[----:B------:R-:W-:Y:S01]  /*00f0*/  IMAD.SHL.U32 R4, R2, 0x1000, RZ ;  /* 0x0000100002047824 */ /* 0x000fe200078e00ff */
[----:B------:R-:W-:Y:S02]  /*0100*/  LOP3.LUT R18, R0, R21, RZ, 0xfc, !PT ;  /* 0x0000001500127212 */ /* 0x000fe400078efcff */
[----:B------:R-:W-:Y:S02]  /*0110*/  LOP3.LUT R2, R2, 0xfffff800, RZ, 0xc0, !PT ;  /* 0xfffff80002027812 */ /* 0x000fe400078ec0ff */
[----:B------:R-:W-:-:S05]  /*0120*/  LOP3.LUT R5, R4, 0xff800000, RZ, 0xc0, !PT ;  /* 0xff80000004057812 */ /* 0x000fca00078ec0ff */
[----:B------:R-:W-:-:S05]  /*0130*/  IMAD R18, R18, 0x800, R5 ;  /* 0x0000080012127824 */ /* 0x000fca00078e0205 */
[----:B------:R-:W-:-:S05]  /*0140*/  IADD3 R2, R18, R19, -R2 ;  /* 0x0000001312027210 */ /* 0x000fca0007ffe802 */
[----:B--2---:R-:W-:Y:S01]  /*0150*/  IMAD.WIDE R4, R2, 0x4, R16 ;  /* 0x0000000402047825 */ /* 0x004fe200078e0210 */
[----:B------:R-:W-:Y:S02]  /*0160*/  SGXT R20, R20, 0x1 ;  /* 0x000000011414781a */ /* 0x000fe40000000200 */
[----:B------:R-:W-:-:S03]  /*0170*/  LOP3.LUT R9, R19, 0x4, RZ, 0xfc, !PT ;  /* 0x0000000413097812 */ /* 0x000fc600078efcff */
[----:B------:R-:W2:Y:S01]  /*0180*/  LDG.E.EL.128 R4, desc[UR6][R4.64] ;  /* 0x0000000604047981 */ /* 0x000ea2000c2e1d00 */
[----:B------:R-:W-:Y:S02]  /*0190*/  LEA.HI R8, R20, R9, RZ, 0xb ;  /* 0x0000000914087211 */ /* 0x000fe400078f58ff */
[----:B------:R-:W-:Y:S02]  /*01a0*/  LOP3.LUT R13, R19, 0x8, RZ, 0xfc, !PT ;  /* 0x00000008130d7812 */ /* 0x000fe400078efcff */
[----:B------:R-:W-:Y:S02]  /*01b0*/  LOP3.LUT R8, R8, 0xfffff800, RZ, 0xc0, !PT ;  /* 0xfffff80008087812 */ /* 0x000fe400078ec0ff */
[----:B------:R-:W-:Y:S02]  /*01c0*/  LEA.HI R12, R20, R13, RZ, 0xb ;  /* 0x0000000d140c7211 */ /* 0x000fe400078f58ff */
[----:B------:R-:W-:Y:S02]  /*01d0*/  IADD3 R9, R18, R9, -R8 ;  /* 0x0000000912097210 */ /* 0x000fe40007ffe808 */
[----:B------:R-:W-:-:S03]  /*01e0*/  LOP3.LUT R12, R12, 0xfffff800, RZ, 0xc0, !PT ;  /* 0xfffff8000c0c7812 */ /* 0x000fc600078ec0ff */
[----:B------:R-:W-:Y:S01]  /*01f0*/  IMAD.WIDE R8, R9, 0x4, R16 ;  /* 0x0000000409087825 */ /* 0x000fe200078e0210 */
[----:B------:R-:W-:-:S05]  /*0200*/  IADD3 R13, R18, R13, -R12 ;  /* 0x0000000d120d7210 */ /* 0x000fca0007ffe80c */
[----:B------:R-:W-:Y:S01]  /*0210*/  IMAD.WIDE R12, R13, 0x4, R16 ;  /* 0x000000040d0c7825 */ /* 0x000fe200078e0210 */
[----:B------:R-:W3:Y:S01]  /*0220*/  LDG.E.EL.128 R8, desc[UR6][R8.64] ;  /* 0x0000000608087981 */ /* 0x000ee2000c2e1d00 */
[----:B------:R-:W-:-:S04]  /*0230*/  LOP3.LUT R19, R19, 0xc, RZ, 0xfc, !PT ;  /* 0x0000000c13137812 */ /* 0x000fc800078efcff */
[----:B------:R-:W4:Y:S01]  /*0240*/  LDG.E.EL.128 R12, desc[UR6][R12.64] ;  /* 0x000000060c0c7981 */ /* 0x000f22000c2e1d00 */
[----:B------:R-:W-:-:S04]  /*0250*/  LEA.HI R20, R20, R19, RZ, 0xb ;  /* 0x0000001314147211 */ /* 0x000fc800078f58ff */
[----:B------:R-:W-:-:S04]  /*0260*/  LOP3.LUT R20, R20, 0xfffff800, RZ, 0xc0, !PT ;  /* 0xfffff80014147812 */ /* 0x000fc800078ec0ff */
[----:B------:R-:W-:-:S05]  /*0270*/  IADD3 R19, R18, R19, -R20 ;  /* 0x0000001312137210 */ /* 0x000fca0007ffe814 */
[----:B------:R-:W-:-:S06]  /*0280*/  IMAD.WIDE R16, R19, 0x4, R16 ;  /* 0x0000000413107825 */ /* 0x000fcc00078e0210 */
[----:B------:R-:W5:Y:S01]  /*0290*/  LDG.E.EL.128 R16, desc[UR6][R16.64] ;  /* 0x0000000610107981 */ /* 0x000f62000c2e1d00 */
[----:B------:R-:W1:Y:S01]  /*02a0*/  S2UR UR5, SR_CgaCtaId ;  /* 0x00000000000579c3 */ /* 0x000e620000008800 */
[----:B------:R-:W-:Y:S01]  /*02b0*/  SHF.R.U32.HI R23, RZ, 0x4, R3 ;  /* 0x00000004ff177819 */ /* 0x000fe20000011603 */
[C---:B------:R-:W-:Y:S01]  /*02c0*/  IMAD.SHL.U32 R20, R3.reuse, 0x4, RZ ;  /* 0x0000000403147824 */ /* 0x040fe200078e00ff */
[----:B------:R-:W-:Y:S01]  /*02d0*/  UMOV UR4, 0x400 ;  /* 0x0000040000047882 */ /* 0x000fe20000000000 */
[----:B------:R-:W-:Y:S01]  /*02e0*/  IMAD.SHL.U32 R24, R3, 0x400, RZ ;  /* 0x0000040003187824 */ /* 0x000fe200078e00ff */
[----:B------:R-:W-:Y:S02]  /*02f0*/  SGXT.U32 R23, R23, 0x4 ;  /* 0x000000041717781a */ /* 0x000fe40000000000 */
[----:B------:R-:W-:Y:S02]  /*0300*/  LOP3.LUT R0, R0, 0x3c, R20, 0xf8, !PT ;  /* 0x0000003c00007812 */ /* 0x000fe400078ef814 */
[----:B------:R-:W-:-:S02]  /*0310*/  LOP3.LUT R23, R22, R23, RZ, 0xfc, !PT ;  /* 0x0000001716177212 */ /* 0x000fc400078efcff */
[----:B------:R-:W-:Y:S02]  /*0320*/  LOP3.LUT R22, R24, 0xc00, RZ, 0xc0, !PT ;  /* 0x00000c0018167812 */ /* 0x000fe400078ec0ff */
[----:B------:R-:W-:Y:S01]  /*0330*/  LOP3.LUT R20, R20, 0x3fc, RZ, 0xc0, !PT ;  /* 0x000003fc14147812 */ /* 0x000fe200078ec0ff */
[----:B------:R-:W-:Y:S01]  /*0340*/  IMAD R0, R23, 0x1000, R0 ;  /* 0x0000100017007824 */ /* 0x000fe200078e0200 */
[C---:B------:R-:W-:Y:S02]  /*0350*/  LOP3.LUT R23, R22.reuse, 0x40, RZ, 0xfc, !PT ;  /* 0x0000004016177812 */ /* 0x040fe400078efcff */
[C---:B------:R-:W-:Y:S02]  /*0360*/  LOP3.LUT R21, R22.reuse, R21, RZ, 0xfc, !PT ;  /* 0x0000001516157212 */ /* 0x040fe400078efcff */
[C---:B------:R-:W-:Y:S02]  /*0370*/  LOP3.LUT R25, R22.reuse, 0xc0, RZ, 0xfc, !PT ;  /* 0x000000c016197812 */ /* 0x040fe400078efcff */
[----:B------:R-:W-:-:S02]  /*0380*/  LOP3.LUT R27, R22, 0x100, RZ, 0xfc, !PT ;  /* 0x00000100161b7812 */ /* 0x000fc400078efcff */
[----:B------:R-:W-:Y:S01]  /*0390*/  LOP3.LUT R28, R22, 0x200, RZ, 0xfc, !PT ;  /* 0x00000200161c7812 */ /* 0x000fe200078efcff */
[----:B-1----:R-:W-:Y:S01]  /*03a0*/  UPRMT UR4, UR5, 0x654, UR4 ;  /* 0x0000065405047896 */ /* 0x002fe20008000004 */
[----:B------:R-:W-:-:S04]  /*03b0*/  SHF.R.U32.HI R3, RZ, 0x2, R3 ;  /* 0x00000002ff037819 */ /* 0x000fc80000011603 */
[----:B------:R-:W-:Y:S02]  /*03c0*/  LOP3.LUT R3, R3, 0x3c, RZ, 0xc0, !PT ;  /* 0x0000003c03037812 */ /* 0x000fe400078ec0ff */
[----:B------:R-:W-:Y:S02]  /*03d0*/  LEA.HI R24, R22, UR4, RZ, 0x1c ;  /* 0x0000000416187c11 */ /* 0x000fe4000f8fe0ff */
[----:B------:R-:W-:Y:S01]  /*03e0*/  LEA.HI R26, R23, UR4, RZ, 0x1c ;  /* 0x00000004171a7c11 */ /* 0x000fe2000f8fe0ff */
[----:B------:R-:W-:Y:S02]  /*03f0*/  VIADD R3, R3, UR4 ;  /* 0x0000000403037c36 */ /* 0x000fe40008000000 */
[C---:B------:R-:W-:Y:S02]  /*0400*/  IMAD R24, R21.reuse, 0x4, R24 ;  /* 0x0000000415187824 */ /* 0x040fe400078e0218 */
[----:B------:R-:W-:Y:S01]  /*0410*/  IMAD R26, R21, 0x4, R26 ;  /* 0x00000004151a7824 */ /* 0x000fe200078e021a */
[----:B--2---:R-:W-:-:S02]  /*0420*/  FSETP.GEU.AND P0, PT, R4, RZ, PT ;  /* 0x000000ff0400720b */ /* 0x004fc40003f0e000 */
[C---:B------:R-:W-:Y:S02]  /*0430*/  FSETP.GEU.AND P1, PT, R5.reuse, RZ, PT ;  /* 0x000000ff0500720b */ /* 0x040fe40003f2e000 */
[----:B------:R-:W-:Y:S02]  /*0440*/  FSEL R29, R4, RZ, P0 ;  /* 0x000000ff041d7208 */ /* 0x000fe40000000000 */
[----:B------:R-:W-:Y:S02]  /*0450*/  LOP3.LUT R4, R22, 0x80, RZ, 0xfc, !PT ;  /* 0x0000008016047812 */ /* 0x000fe400078efcff */
[----:B------:R-:W-:Y:S01]  /*0460*/  FSEL R5, R5, RZ, P1 ;  /* 0x000000ff05057208 */ /* 0x000fe20000800000 */
[----:B------:R1:W-:Y:S01]  /*0470*/  STS [R24], R29 ;  /* 0x0000001d18007388 */ /* 0x0003e20000000800 */
[----:B------:R-:W-:Y:S02]  /*0480*/  LEA.HI R4, R4, UR4, RZ, 0x1c ;  /* 0x0000000404047c11 */ /* 0x000fe4000f8fe0ff */
[C---:B------:R-:W-:Y:S01]  /*0490*/  FSETP.GEU.AND P1, PT, R6.reuse, RZ, PT ;  /* 0x000000ff0600720b */ /* 0x040fe20003f2e000 */
[----:B------:R2:W-:Y:S01]  /*04a0*/  STS [R26+0x100], R5 ;  /* 0x000100051a007388 */ /* 0x0005e20000000800 */
[----:B------:R-:W-:Y:S01]  /*04b0*/  FSETP.GEU.AND P2, PT, R7, RZ, PT ;  /* 0x000000ff0700720b */ /* 0x000fe20003f4e000 */
[----:B------:R-:W-:Y:S01]  /*04c0*/  IMAD R23, R21, 0x4, R4 ;  /* 0x0000000415177824 */ /* 0x000fe200078e0204 */
[----:B------:R-:W-:-:S02]  /*04d0*/  FSEL R6, R6, RZ, P1 ;  /* 0x000000ff06067208 */ /* 0x000fc40000800000 */
[----:B------:R-:W-:Y:S02]  /*04e0*/  LEA.HI R4, R25, UR4, RZ, 0x1c ;  /* 0x0000000419047c11 */ /* 0x000fe4000f8fe0ff */
[----:B-1----:R-:W-:Y:S01]  /*04f0*/  LEA.HI R24, R27, UR4, RZ, 0x1c ;  /* 0x000000041b187c11 */ /* 0x002fe2000f8fe0ff */
[----:B------:R1:W-:Y:S01]  /*0500*/  STS [R23+0x200], R6 ;  /* 0x0002000617007388 */ /* 0x0003e20000000800 */
[----:B------:R-:W-:Y:S01]  /*0510*/  FSEL R7, R7, RZ, P2 ;  /* 0x000000ff07077208 */ /* 0x000fe20001000000 */
[----:B------:R-:W-:Y:S01]  /*0520*/  IMAD R4, R21, 0x4, R4 ;  /* 0x0000000415047824 */ /* 0x000fe200078e0204 */
[C---:B------:R-:W-:Y:S02]  /*0530*/  LOP3.LUT R25, R22.reuse, 0x180, RZ, 0xfc, !PT ;  /* 0x0000018016197812 */ /* 0x040fe400078efcff */
[----:B------:R-:W-:Y:S01]  /*0540*/  FSETP.GTU.AND P1, PT, R5, RZ, PT ;  /* 0x000000ff0500720b */ /* 0x000fe20003f2c000 */
[----:B--2---:R-:W-:Y:S01]  /*0550*/  IMAD R5, R21, 0x4, R24 ;  /* 0x0000000415057824 */ /* 0x004fe200078e0218 */
[----:B------:R-:W-:Y:S01]  /*0560*/  LOP3.LUT R27, R22, 0x1c0, RZ, 0xfc, !PT ;  /* 0x000001c0161b7812 */ /* 0x000fe200078efcff */
[----:B------:R2:W-:Y:S01]  /*0570*/  STS [R4+0x300], R7 ;  /* 0x0003000704007388 */ /* 0x0005e20000000800 */
[----:B---3--:R-:W-:-:S02]  /*0580*/  FSETP.GEU.AND P2, PT, R8, RZ, PT ;  /* 0x000000ff0800720b */ /* 0x008fc40003f4e000 */
[----:B-1----:R-:W-:Y:S02]  /*0590*/  LOP3.LUT R23, R22, 0x140, RZ, 0xfc, !PT ;  /* 0x0000014016177812 */ /* 0x002fe400078efcff */
[----:B------:R-:W-:Y:S02]  /*05a0*/  FSETP.GEU.AND P3, PT, R9, RZ, PT ;  /* 0x000000ff0900720b */ /* 0x000fe40003f6e000 */
[----:B------:R-:W-:Y:S02]  /*05b0*/  LEA.HI R24, R23, UR4, RZ, 0x1c ;  /* 0x0000000417187c11 */ /* 0x000fe4000f8fe0ff */
[----:B------:R-:W-:Y:S02]  /*05c0*/  LEA.HI R26, R25, UR4, RZ, 0x1c ;  /* 0x00000004191a7c11 */ /* 0x000fe4000f8fe0ff */
[----:B------:R-:W-:Y:S02]  /*05d0*/  FSETP.GEU.AND P4, PT, R10, RZ, PT ;  /* 0x000000ff0a00720b */ /* 0x000fe40003f8e000 */
[----:B--2---:R-:W-:Y:S01]  /*05e0*/  LEA.HI R4, R27, UR4, RZ, 0x1c ;  /* 0x000000041b047c11 */ /* 0x004fe2000f8fe0ff */
[----:B------:R-:W-:Y:S01]  /*05f0*/  IMAD R23, R21, 0x4, R26 ;  /* 0x0000000415177824 */ /* 0x000fe200078e021a */
[----:B------:R-:W-:-:S02]  /*0600*/  FSETP.GEU.AND P5, PT, R11, RZ, PT ;  /* 0x000000ff0b00720b */ /* 0x000fc40003fae000 */
[----:B------:R-:W-:Y:S01]  /*0610*/  FSEL R8, R8, RZ, P2 ;  /* 0x000000ff08087208 */ /* 0x000fe20001000000 */
[C---:B------:R-:W-:Y:S01]  /*0620*/  IMAD R27, R21.reuse, 0x4, R4 ;  /* 0x00000004151b7824 */ /* 0x040fe200078e0204 */
[----:B------:R-:W-:Y:S01]  /*0630*/  LEA.HI R25, R28, UR4, RZ, 0x1c ;  /* 0x000000041c197c11 */ /* 0x000fe2000f8fe0ff */
[----:B------:R-:W-:Y:S01]  /*0640*/  IMAD R28, R21, 0x4, R24 ;  /* 0x00000004151c7824 */ /* 0x000fe200078e0218 */
[----:B------:R-:W-:Y:S01]  /*0650*/  FSEL R9, R9, RZ, P3 ;  /* 0x000000ff09097208 */ /* 0x000fe20001800000 */
[----:B------:R-:W-:Y:S01]  /*0660*/  STS [R5+0x400], R8 ;  /* 0x0004000805007388 */ /* 0x000fe20000000800 */
[----:B----4-:R-:W-:Y:S01]  /*0670*/  FSETP.GEU.AND P2, PT, R12, RZ, PT ;  /* 0x000000ff0c00720b */ /* 0x010fe20003f4e000 */
[----:B------:R-:W-:Y:S01]  /*0680*/  IMAD R25, R21, 0x4, R25 ;  /* 0x0000000415197824 */ /* 0x000fe200078e0219 */
[----:B------:R-:W-:Y:S01]  /*0690*/  FSEL R10, R10, RZ, P4 ;  /* 0x000000ff0a0a7208 */ /* 0x000fe20002000000 */
[----:B------:R1:W-:Y:S01]  /*06a0*/  STS [R28+0x500], R9 ;  /* 0x000500091c007388 */ /* 0x0003e20000000800 */
[----:B------:R-:W-:-:S02]  /*06b0*/  FSEL R11, R11, RZ, P5 ;  /* 0x000000ff0b0b7208 */ /* 0x000fc40002800000 */
[----:B------:R-:W-:Y:S01]  /*06c0*/  FSEL R4, R12, RZ, P2 ;  /* 0x000000ff0c047208 */ /* 0x000fe20001000000 */
[----:B------:R2:W-:Y:S01]  /*06d0*/  STS [R23+0x600], R10 ;  /* 0x0006000a17007388 */ /* 0x0005e20000000800 */
[----:B------:R-:W-:Y:S02]  /*06e0*/  FSETP.GTU.AND P0, PT, R29, RZ, PT ;  /* 0x000000ff1d00720b */ /* 0x000fe40003f0c000 */
[C---:B------:R-:W-:Y:S01]  /*06f0*/  LOP3.LUT R29, R22.reuse, 0x240, RZ, 0xfc, !PT ;  /* 0x00000240161d7812 */ /* 0x040fe200078efcff */
[----:B------:R-:W-:Y:S01]  /*0700*/  STS [R27+0x700], R11 ;  /* 0x0007000b1b007388 */ /* 0x000fe20000000800 */
[C---:B------:R-:W-:Y:S02]  /*0710*/  LOP3.LUT R24, R22.reuse, 0x300, RZ, 0xfc, !PT ;  /* 0x0000030016187812 */ /* 0x040fe400078efcff */
[C---:B-1----:R-:W-:Y:S01]  /*0720*/  LOP3.LUT R28, R22.reuse, 0x2c0, RZ, 0xfc, !PT ;  /* 0x000002c0161c7812 */ /* 0x042fe200078efcff */
[----:B------:R1:W-:Y:S01]  /*0730*/  STS [R25+0x800], R4 ;  /* 0x0008000419007388 */ /* 0x0003e20000000800 */
[----:B------:R-:W-:-:S02]  /*0740*/  LOP3.LUT R12, R22, 0x340, RZ, 0xfc, !PT ;  /* 0x00000340160c7812 */ /* 0x000fc400078efcff */
[C---:B--2---:R-:W-:Y:S02]  /*0750*/  LOP3.LUT R23, R22.reuse, 0x280, RZ, 0xfc, !PT ;  /* 0x0000028016177812 */ /* 0x044fe400078efcff */
[C---:B------:R-:W-:Y:S02]  /*0760*/  LOP3.LUT R5, R22.reuse, 0x380, RZ, 0xfc, !PT ;  /* 0x0000038016057812 */ /* 0x040fe400078efcff */
[----:B------:R-:W-:Y:S02]  /*0770*/  LOP3.LUT R26, R22, 0x3c0, RZ, 0xfc, !PT ;  /* 0x000003c0161a7812 */ /* 0x000fe400078efcff */
[----:B------:R-:W-:Y:S02]  /*0780*/  LEA.HI R28, R28, UR4, RZ, 0x1c ;  /* 0x000000041c1c7c11 */ /* 0x000fe4000f8fe0ff */
[----:B-1----:R-:W-:Y:S02]  /*0790*/  LEA.HI R25, R29, UR4, RZ, 0x1c ;  /* 0x000000041d197c11 */ /* 0x002fe4000f8fe0ff */
[----:B------:R-:W-:Y:S01]  /*07a0*/  LEA.HI R29, R23, UR4, RZ, 0x1c ;  /* 0x00000004171d7c11 */ /* 0x000fe2000f8fe0ff */
[C---:B------:R-:W-:Y:S01]  /*07b0*/  IMAD R28, R21.reuse, 0x4, R28 ;  /* 0x00000004151c7824 */ /* 0x040fe200078e021c */
[----:B------:R-:W-:Y:S01]  /*07c0*/  LEA.HI R24, R24, UR4, RZ, 0x1c ;  /* 0x0000000418187c11 */ /* 0x000fe2000f8fe0ff */
[C---:B------:R-:W-:Y:S01]  /*07d0*/  IMAD R25, R21.reuse, 0x4, R25 ;  /* 0x0000000415197824 */ /* 0x040fe200078e0219 */
[----:B------:R-:W-:Y:S01]  /*07e0*/  LEA.HI R12, R12, UR4, RZ, 0x1c ;  /* 0x000000040c0c7c11 */ /* 0x000fe2000f8fe0ff */
[----:B------:R-:W-:Y:S01]  /*07f0*/  IMAD R29, R21, 0x4, R29 ;  /* 0x00000004151d7824 */ /* 0x000fe200078e021d */
[----:B------:R-:W-:Y:S01]  /*0800*/  LEA.HI R22, R5, UR4, RZ, 0x1c ;  /* 0x0000000405167c11 */ /* 0x000fe2000f8fe0ff */
[C---:B------:R-:W-:Y:S01]  /*0810*/  IMAD R5, R21.reuse, 0x4, R24 ;  /* 0x0000000415057824 */ /* 0x040fe200078e0218 */
[----:B------:R-:W-:Y:S01]  /*0820*/  LEA.HI R26, R26, UR4, RZ, 0x1c ;  /* 0x000000041a1a7c11 */ /* 0x000fe2000f8fe0ff */
[----:B------:R-:W-:Y:S01]  /*0830*/  IMAD R12, R21, 0x4, R12 ;  /* 0x00000004150c7824 */ /* 0x000fe200078e020c */
[----:B------:R-:W-:Y:S01]  /*0840*/  FSETP.GEU.AND P2, PT, R13, RZ, PT ;  /* 0x000000ff0d00720b */ /* 0x000fe20003f4e000 */
[C---:B------:R-:W-:Y:S01]  /*0850*/  IMAD R27, R21.reuse, 0x4, R22 ;  /* 0x00000004151b7824 */ /* 0x040fe200078e0216 */
[----:B------:R-:W-:Y:S01]  /*0860*/  FSETP.GEU.AND P3, PT, R14, RZ, PT ;  /* 0x000000ff0e00720b */ /* 0x000fe20003f6e000 */
[----:B------:R-:W-:Y:S01]  /*0870*/  IMAD R26, R21, 0x4, R26 ;  /* 0x00000004151a7824 */ /* 0x000fe200078e021a */
[----:B------:R-:W-:-:S02]  /*0880*/  FSEL R21, R13, RZ, P2 ;  /* 0x000000ff0d157208 */ /* 0x000fc40001000000 */
[C---:B------:R-:W-:Y:S02]  /*0890*/  FSETP.GEU.AND P2, PT, R15.reuse, RZ, PT ;  /* 0x000000ff0f00720b */ /* 0x040fe40003f4e000 */
[----:B------:R-:W-:Y:S01]  /*08a0*/  FSEL R22, R14, RZ, P3 ;  /* 0x000000ff0e167208 */ /* 0x000fe20001800000 */
[----:B------:R1:W-:Y:S01]  /*08b0*/  STS [R25+0x900], R21 ;  /* 0x0009001519007388 */ /* 0x0003e20000000800 */
[----:B------:R-:W-:Y:S02]  /*08c0*/  FSEL R23, R15, RZ, P2 ;  /* 0x000000ff0f177208 */ /* 0x000fe40001000000 */
[----:B-----5:R-:W-:Y:S01]  /*08d0*/  FSETP.GEU.AND P2, PT, R16, RZ, PT ;  /* 0x000000ff1000720b */ /* 0x020fe20003f4e000 */
[----:B------:R-:W-:Y:S01]  /*08e0*/  STS [R29+0xa00], R22 ;  /* 0x000a00161d007388 */ /* 0x000fe20000000800 */
[----:B------:R-:W-:Y:S02]  /*08f0*/  FSETP.GEU.AND P3, PT, R17, RZ, PT ;  /* 0x000000ff1100720b */ /* 0x000fe40003f6e000 */
[----:B------:R-:W-:Y:S01]  /*0900*/  FSETP.GEU.AND P4, PT, R18, RZ, PT ;  /* 0x000000ff1200720b */ /* 0x000fe20003f8e000 */
[----:B------:R2:W-:Y:S01]  /*0910*/  STS [R28+0xb00], R23 ;  /* 0x000b00171c007388 */ /* 0x0005e20000000800 */
[----:B------:R-:W-:-:S02]  /*0920*/  FSETP.GEU.AND P5, PT, R19, RZ, PT ;  /* 0x000000ff1300720b */ /* 0x000fc40003fae000 */
[----:B------:R-:W-:Y:S02]  /*0930*/  FSEL R24, R16, RZ, P2 ;  /* 0x000000ff10187208 */ /* 0x000fe40001000000 */
[----:B------:R-:W-:Y:S02]  /*0940*/  FSEL R17, R17, RZ, P3 ;  /* 0x000000ff11117208 */ /* 0x000fe40001800000 */
[----:B------:R-:W-:Y:S01]  /*0950*/  FSEL R18, R18, RZ, P4 ;  /* 0x000000ff12127208 */ /* 0x000fe20002000000 */
[----:B------:R-:W-:Y:S01]  /*0960*/  STS [R5+0xc00], R24 ;  /* 0x000c001805007388 */ /* 0x000fe20000000800 */
[----:B-1----:R-:W-:Y:S01]  /*0970*/  FSEL R25, R19, RZ, P5 ;  /* 0x000000ff13197208 */ /* 0x002fe20002800000 */
[C---:B--2---:R-:W-:Y:S01]  /*0980*/  IMAD R28, R20.reuse, 0x4, R3 ;  /* 0x00000004141c7824 */ /* 0x044fe200078e0203 */
[C---:B------:R-:W-:Y:S01]  /*0990*/  LOP3.LUT R13, R20.reuse, 0x400, RZ, 0xfc, !PT ;  /* 0x00000400140d7812 */ /* 0x040fe200078efcff */
[----:B------:R-:W-:Y:S01]  /*09a0*/  STS [R12+0xd00], R17 ;  /* 0x000d00110c007388 */ /* 0x000fe20000000800 */
[----:B------:R-:W-:-:S02]  /*09b0*/  LOP3.LUT R14, R20, 0x800, RZ, 0xfc, !PT ;  /* 0x00000800140e7812 */ /* 0x000fc400078efcff */
[----:B------:R-:W-:Y:S01]  /*09c0*/  SHF.R.U32.HI R13, RZ, 0x4, R13 ;  /* 0x00000004ff0d7819 */ /* 0x000fe2000001160d */
[----:B------:R-:W-:Y:S01]  /*09d0*/  STS [R27+0xe00], R18 ;  /* 0x000e00121b007388 */ /* 0x000fe20000000800 */
[----:B------:R-:W-:Y:S02]  /*09e0*/  LOP3.LUT R15, R20, 0xc00, RZ, 0xfc, !PT ;  /* 0x00000c00140f7812 */ /* 0x000fe400078efcff */
[----:B------:R-:W-:Y:S01]  /*09f0*/  LOP3.LUT R13, R13, 0x7c, RZ, 0xc0, !PT ;  /* 0x0000007c0d0d7812 */ /* 0x000fe200078ec0ff */
[----:B------:R1:W-:Y:S01]  /*0a00*/  STS [R26+0xf00], R25 ;  /* 0x000f00191a007388 */ /* 0x0003e20000000800 */
[----:B------:R-:W-:Y:S02]  /*0a10*/  SHF.R.U32.HI R14, RZ, 0x4, R14 ;  /* 0x00000004ff0e7819 */ /* 0x000fe4000001160e */
[----:B------:R-:W-:Y:S01]  /*0a20*/  SHF.R.U32.HI R15, RZ, 0x4, R15 ;  /* 0x00000004ff0f7819 */ /* 0x000fe2000001160f */
[----:B------:R-:W-:Y:S01]  /*0a30*/  BAR.SYNC.DEFER_BLOCKING 0x0 ;  /* 0x0000000000007b1d */ /* 0x000fe20000010000 */
[----:B------:R-:W-:Y:S01]  /*0a40*/  LOP3.LUT R14, R14, 0xbc, RZ, 0xc0, !PT ;  /* 0x000000bc0e0e7812 */ /* 0x000fe200078ec0ff */
[----:B------:R-:W-:Y:S01]  /*0a50*/  VIADD R13, R13, UR4 ;  /* 0x000000040d0d7c36 */ /* 0x000fe20008000000 */
[----:B------:R-:W-:-:S02]  /*0a60*/  LOP3.LUT R15, R15, 0xfc, RZ, 0xc0, !PT ;  /* 0x000000fc0f0f7812 */ /* 0x000fc400078ec0ff */
[----:B------:R-:W-:Y:S01]  /*0a70*/  FSETP.GTU.AND P5, PT, R8, RZ, PT ;  /* 0x000000ff0800720b */ /* 0x000fe20003fac000 */
[----:B------:R-:W-:Y:S02]  /*0a80*/  VIADD R3, R14, UR4 ;  /* 0x000000040e037c36 */ /* 0x000fe40008000000 */
[----:B-1----:R-:W1:Y:S01]  /*0a90*/  LDC.64 R26, c[0x0][0x218] ;  /* 0x00008600ff1a7b82 */ /* 0x002e620000000a00 */
[----:B------:R-:W-:Y:S01]  /*0aa0*/  VIADD R5, R15, UR4 ;  /* 0x000000040f057c36 */ /* 0x000fe20008000000 */
[----:B------:R-:W-:Y:S01]  /*0ab0*/  FSETP.GTU.AND P2, PT, R4, RZ, PT ;  /* 0x000000ff0400720b */ /* 0x000fe20003f4c000 */
[C---:B------:R-:W-:Y:S01]  /*0ac0*/  IMAD R19, R20.reuse, 0x4, R13 ;  /* 0x0000000414137824 */ /* 0x040fe200078e020d */
[----:B------:R-:W-:Y:S01]  /*0ad0*/  FSETP.GTU.AND P6, PT, R9, RZ, PT ;  /* 0x000000ff0900720b */ /* 0x000fe20003fcc000 */
[C---:B------:R-:W-:Y:S01]  /*0ae0*/  IMAD R16, R20.reuse, 0x4, R3 ;  /* 0x0000000414107824 */ /* 0x040fe200078e0203 */
[----:B------:R-:W-:Y:S01]  /*0af0*/  SEL R4, RZ, 0x1, P5 ;  /* 0x00000001ff047807 */ /* 0x000fe20002800000 */
[----:B------:R-:W-:Y:S01]  /*0b00*/  IMAD R3, R20, 0x4, R5 ;  /* 0x0000000414037824 */ /* 0x000fe200078e0205 */
[----:B------:R-:W-:Y:S01]  /*0b10*/  SEL R20, RZ, 0x1, P0 ;  /* 0x00000001ff147807 */ /* 0x000fe20000000000 */
[----:B------:R-:W-:Y:S01]  /*0b20*/  VIADD R9, R0, 0x10000 ;  /* 0x0001000000097836 */ /* 0x000fe20000000000 */
[----:B------:R-:W-:Y:S01]  /*0b30*/  SEL R5, RZ, 0x1, P1 ;  /* 0x00000001ff057807 */ /* 0x000fe20000800000 */
[----:B------:R-:W-:Y:S01]  /*0b40*/  ULDC.64 UR4, c[0x0][0x220] ;  /* 0x0000880000047ab9 */ /* 0x000fe20000000a00 */
[----:B------:R-:W-:-:S02]  /*0b50*/  FSETP.GTU.AND P0, PT, R6, RZ, PT ;  /* 0x000000ff0600720b */ /* 0x000fc40003f0c000 */
[----:B------:R-:W-:Y:S02]  /*0b60*/  FSETP.GTU.AND P1, PT, R7, RZ, PT ;  /* 0x000000ff0700720b */ /* 0x000fe40003f2c000 */
[----:B------:R-:W-:Y:S01]  /*0b70*/  SEL R7, RZ, 0x1, P0 ;  /* 0x00000001ff077807 */ /* 0x000fe20000000000 */
[----:B------:R-:W-:Y:S01]  /*0b80*/  LDS R12, [R28] ;  /* 0x000000001c0c7984 */ /* 0x000fe20000000800 */
[----:B------:R-:W-:Y:S02]  /*0b90*/  SEL R6, RZ, 0x1, P1 ;  /* 0x00000001ff067807 */ /* 0x000fe40000800000 */
[----:B------:R-:W-:Y:S01]  /*0ba0*/  FSETP.GTU.AND P1, PT, R11, RZ, PT ;  /* 0x000000ff0b00720b */ /* 0x000fe20003f2c000 */
[----:B------:R-:W-:Y:S01]  /*0bb0*/  LDS R13, [R28+0x4] ;  /* 0x000004001c0d7984 */ /* 0x000fe20000000800 */
[----:B------:R-:W-:Y:S01]  /*0bc0*/  FSETP.GTU.AND P5, PT, R23, RZ, PT ;  /* 0x000000ff1700720b */ /* 0x000fe20003fac000 */
[C---:B------:R-:W-:Y:S01]  /*0bd0*/  VIADD R23, R0.reuse, 0x20000 ;  /* 0x0002000000177836 */ /* 0x040fe20000000000 */
[----:B------:R-:W-:Y:S01]  /*0be0*/  PRMT R6, R7, 0x3340, R6 ;  /* 0x0000334007067816 */ /* 0x000fe20000000006 */
[----:B------:R-:W-:Y:S01]  /*0bf0*/  LDS R14, [R28+0x8] ;  /* 0x000008001c0e7984 */ /* 0x000fe20000000800 */
[----:B------:R-:W-:Y:S01]  /*0c00*/  VIADD R11, R0, 0x30000 ;  /* 0x00030000000b7836 */ /* 0x000fe20000000000 */
[----:B------:R-:W-:-:S02]  /*0c10*/  FSETP.GTU.AND P0, PT, R10, RZ, PT ;  /* 0x000000ff0a00720b */ /* 0x000fc40003f0c000 */
[----:B------:R2:W3:Y:S01]  /*0c20*/  LDS R15, [R28+0xc] ;  /* 0x00000c001c0f7984 */ /* 0x0004e20000000800 */
[----:B------:R-:W-:Y:S02]  /*0c30*/  SEL R7, RZ, 0x1, P6 ;  /* 0x00000001ff077807 */ /* 0x000fe40003000000 */
[----:B------:R-:W-:Y:S01]  /*0c40*/  FSETP.GTU.AND P4, PT, R22, RZ, PT ;  /* 0x000000ff1600720b */ /* 0x000fe20003f8c000 */
[----:B-1----:R-:W-:Y:S01]  /*0c50*/  IMAD.WIDE R22, R23, 0x4, R26 ;  /* 0x0000000417167825 */ /* 0x002fe200078e021a */
[----:B------:R-:W-:Y:S01]  /*0c60*/  FSETP.GTU.AND P6, PT, R24, RZ, PT ;  /* 0x000000ff1800720b */ /* 0x000fe20003fcc000 */
[----:B------:R-:W-:Y:S01]  /*0c70*/  LDS R8, [R19+0x1000] ;  /* 0x0010000013087984 */ /* 0x000fe20000000800 */
[----:B------:R-:W-:Y:S01]  /*0c80*/  PRMT R5, R20, 0x3340, R5 ;  /* 0x0000334014057816 */ /* 0x000fe20000000005 */
[--C-:B--2---:R-:W-:Y:S01]  /*0c90*/  IMAD.WIDE R28, R0, 0x4, R26.reuse ;  /* 0x00000004001c7825 */ /* 0x104fe200078e021a */
[----:B------:R-:W-:Y:S01]  /*0ca0*/  SEL R0, RZ, 0x1, P2 ;  /* 0x00000001ff007807 */ /* 0x000fe20001000000 */
[----:B------:R-:W-:Y:S01]  /*0cb0*/  LDS R10, [R19+0x1008] ;  /* 0x00100800130a7984 */ /* 0x000fe20000000800 */
[----:B------:R-:W-:Y:S01]  /*0cc0*/  FSETP.GTU.AND P2, PT, R25, RZ, PT ;  /* 0x000000ff1900720b */ /* 0x000fe20003f4c000 */
[--C-:B------:R-:W-:Y:S01]  /*0cd0*/  IMAD.WIDE R24, R9, 0x4, R26.reuse ;  /* 0x0000000409187825 */ /* 0x100fe200078e021a */
[----:B------:R-:W-:Y:S01]  /*0ce0*/  FSETP.GTU.AND P3, PT, R21, RZ, PT ;  /* 0x000000ff1500720b */ /* 0x000fe20003f6c000 */
[----:B------:R-:W-:Y:S01]  /*0cf0*/  LDS R9, [R19+0x1004] ;  /* 0x0010040013097984 */ /* 0x000fe20000000800 */
[----:B------:R-:W-:Y:S01]  /*0d00*/  SEL R20, RZ, 0x1, P0 ;  /* 0x00000001ff147807 */ /* 0x000fe20000000000 */
[----:B------:R-:W-:Y:S01]  /*0d10*/  IMAD.WIDE R26, R11, 0x4, R26 ;  /* 0x000000040b1a7825 */ /* 0x000fe200078e021a */
[----:B------:R-:W-:Y:S01]  /*0d20*/  SEL R21, RZ, 0x1, P1 ;  /* 0x00000001ff157807 */ /* 0x000fe20000800000 */
[----:B------:R-:W1:Y:S01]  /*0d30*/  LDS R11, [R19+0x100c] ;  /* 0x00100c00130b7984 */ /* 0x000e620000000800 */
[----:B------:R-:W-:-:S02]  /*0d40*/  FSETP.GTU.AND P0, PT, R17, RZ, PT ;  /* 0x000000ff1100720b */ /* 0x000fc40003f0c000 */
[----:B------:R-:W-:Y:S01]  /*0d50*/  FSETP.GTU.AND P1, PT, R18, RZ, PT ;  /* 0x000000ff1200720b */ /* 0x000fe20003f2c000 */
[----:B------:R-:W-:Y:S01]  /*0d60*/  LDS R17, [R3+0x3004] ;  /* 0x0030040003117984 */ /* 0x000fe20000000800 */
[----:B------:R-:W-:Y:S02]  /*0d70*/  PRMT R7, R4, 0x3340, R7 ;  /* 0x0000334004077816 */ /* 0x000fe40000000007 */
[----:B------:R-:W-:Y:S01]  /*0d80*/  PRMT R20, R20, 0x3340, R21 ;  /* 0x0000334014147816 */ /* 0x000fe20000000015 */
[----:B------:R-:W-:Y:S01]  /*0d90*/  LDS R18, [R3+0x3008] ;  /* 0x0030080003127984 */ /* 0x000fe20000000800 */
[----:B------:R-:W-:Y:S02]  /*0da0*/  PRMT R4, R5, 0x5410, R6 ;  /* 0x0000541005047816 */ /* 0x000fe40000000006 */
[----:B------:R-:W-:Y:S01]  /*0db0*/  SEL R21, RZ, 0x1, P3 ;  /* 0x00000001ff157807 */ /* 0x000fe20001800000 */
[----:B------:R-:W-:Y:S01]  /*0dc0*/  LDS R19, [R3+0x300c] ;  /* 0x00300c0003137984 */ /* 0x000fe20000000800 */
[----:B------:R-:W-:-:S02]  /*0dd0*/  SEL R6, RZ, 0x1, P4 ;  /* 0x00000001ff067807 */ /* 0x000fc40002000000 */
[----:B------:R-:W-:Y:S02]  /*0de0*/  SEL R5, RZ, 0x1, P5 ;  /* 0x00000001ff057807 */ /* 0x000fe40002800000 */
[----:B------:R-:W-:Y:S02]  /*0df0*/  PRMT R0, R0, 0x3340, R21 ;  /* 0x0000334000007816 */ /* 0x000fe40000000015 */
[----:B------:R-:W-:Y:S02]  /*0e00*/  PRMT R21, R6, 0x3340, R5 ;  /* 0x0000334006157816 */ /* 0x000fe40000000005 */
[----:B------:R-:W-:Y:S01]  /*0e10*/  PRMT R5, R7, 0x5410, R20 ;  /* 0x0000541007057816 */ /* 0x000fe20000000014 */
[----:B---3--:R-:W-:Y:S01]  /*0e20*/  STG.E.128 desc[UR6][R28.64], R12 ;  /* 0x0000000c1c007986 */ /* 0x008fe2000c101d06 */
[----:B------:R-:W-:Y:S02]  /*0e30*/  SEL R6, RZ, 0x1, P6 ;  /* 0x00000001ff067807 */ /* 0x000fe40003000000 */
[----:B------:R-:W-:Y:S01]  /*0e40*/  SEL R7, RZ, 0x1, P0 ;  /* 0x00000001ff077807 */ /* 0x000fe20000000000 */
[----:B------:R-:W-:Y:S01]  /*0e50*/  LDS R12, [R16+0x2000] ;  /* 0x00200000100c7984 */ /* 0x000fe20000000800 */
[----:B------:R-:W-:-:S02]  /*0e60*/  IADD3 R20, P0, R2, UR4, RZ ;  /* 0x0000000402147c10 */ /* 0x000fc4000ff1e0ff */
[----:B------:R-:W-:Y:S01]  /*0e70*/  PRMT R7, R6, 0x3340, R7 ;  /* 0x0000334006077816 */ /* 0x000fe20000000007 */
[----:B------:R-:W-:Y:S01]  /*0e80*/  LDS R13, [R16+0x2004] ;  /* 0x00200400100d7984 */ /* 0x000fe20000000800 */
[----:B------:R-:W-:Y:S02]  /*0e90*/  PRMT R6, R0, 0x5410, R21 ;  /* 0x0000541000067816 */ /* 0x000fe40000000015 */
[----:B------:R-:W-:Y:S01]  /*0ea0*/  SEL R0, RZ, 0x1, P2 ;  /* 0x00000001ff007807 */ /* 0x000fe20001000000 */
[----:B------:R-:W-:Y:S01]  /*0eb0*/  LDS R14, [R16+0x2008] ;  /* 0x00200800100e7984 */ /* 0x000fe20000000800 */
[----:B------:R-:W-:-:S03]  /*0ec0*/  LEA.HI.X.SX32 R21, R2, UR5, 0x1, P0 ;  /* 0x0000000502157c11 */ /* 0x000fc600080f0eff */
[----:B------:R-:W2:Y:S04]  /*0ed0*/  LDS R15, [R16+0x200c] ;  /* 0x00200c00100f7984 */ /* 0x000ea80000000800 */
[----:B------:R3:W4:Y:S04]  /*0ee0*/  LDS R16, [R3+0x3000] ;  /* 0x0030000003107984 */ /* 0x0007280000000800 */
[----:B-1----:R-:W-:Y:S01]  /*0ef0*/  STG.E.128 desc[UR6][R24.64], R8 ;  /* 0x0000000818007986 */ /* 0x002fe2000c101d06 */
[----:B---3--:R-:W-:-:S04]  /*0f00*/  SEL R3, RZ, 0x1, P1 ;  /* 0x00000001ff037807 */ /* 0x008fc80000800000 */
[----:B------:R-:W-:-:S04]  /*0f10*/  PRMT R0, R3, 0x3340, R0 ;  /* 0x0000334003007816 */ /* 0x000fc80000000000 */
[----:B------:R-:W-:Y:S01]  /*0f20*/  PRMT R7, R7, 0x5410, R0 ;  /* 0x0000541007077816 */ /* 0x000fe20000000000 */
[----:B--2---:R-:W-:Y:S04]  /*0f30*/  STG.E.128 desc[UR6][R22.64], R12 ;  /* 0x0000000c16007986 */ /* 0x004fe8000c101d06 */
[----:B----4-:R-:W-:Y:S04]  /*0f40*/  STG.E.128 desc[UR6][R26.64], R16 ;  /* 0x000000101a007986 */ /* 0x010fe8000c101d06 */
[----:B------:R-:W-:Y:S01]  /*0f50*/  STG.E.128 desc[UR6][R20.64], R4 ;  /* 0x0000000414007986 */ /* 0x000fe2000c101d06 */
[----:B------:R-:W-:Y:S05]  /*0f60*/  EXIT ;  /* 0x000000000000794d */ /* 0x000fea0003800000 */
.L_x_0:
[----:B------:R-:W-:-:S00]  /*0f70*/  BRA `(.L_x_0) ;  /* 0xfffffffc00fc7947 */ /* 0x000fc0000383ffff */
[----:B------:R-:W-:-:S00]  /*0f80*/  NOP ;  /* 0x0000000000007918 */ /* 0x000fc00000000000 */
[----:B------:R-:W-:-:S00]  /*0f90*/  NOP ;  /* 0x0000000000007918 */ /* 0x000fc00000000000 */
[----:B------:R-:W-:-:S00]  /*0fa0*/  NOP ;  /* 0x0000000000007918 */ /* 0x000fc00000000000 */
[----:B------:R-:W-:-:S00]  /*0fb0*/  NOP ;  /* 0x0000000000007918 */ /* 0x000fc00000000000 */
[----:B------:R-:W-:-:S00]  /*0fc0*/  NOP ;  /* 0x0000000000007918 */ /* 0x000fc00000000000 */
[----:B------:R-:W-:-:S00]  /*0fd0*/  NOP ;  /* 0x0000000000007918 */ /* 0x000fc00000000000 */
[----:B------:R-:W-:-:S00]  /*0fe0*/  NOP ;  /* 0x0000000000007918 */ /* 0x000fc00000000000 */
[----:B------:R-:W-:-:S00]  /*0ff0*/  NOP ;  /* 0x0000000000007918 */ /* 0x000fc00000000000 */
.L_x_1:


//--------------------- .nv.shared.triton_poi_fused_relu_threshold_backward_7 --------------------------
	.section	.nv.shared.triton_poi_fused_relu_threshold_backward_7,"aw",@nobits
	.sectionflags	@""
	.align	16
	.zero		1024


//--------------------- .nv.constant0.triton_poi_fused_relu_threshold_backward_7 --------------------------
	.section	.nv.constant0.triton_poi_fused_relu_threshold_backward_7,"a",@progbits
	.sectionflags	@""
	.align	4
.nv.constant0.triton_poi_fused_relu_threshold_backward_7:
	.zero		560
